//
// Generated by NVIDIA NVVM Compiler
//
// Compiler Build ID: CL-36424714
// Cuda compilation tools, release 13.0, V13.0.88
// Based on NVVM 20.0.0
//

.version 9.0
.target sm_100
.address_size 64

	// .globl	_Z10matrixMultPKfS0_Pfiii

.visible .entry _Z10matrixMultPKfS0_Pfiii(
	.param .u64 .ptr .align 1 _Z10matrixMultPKfS0_Pfiii_param_0,
	.param .u64 .ptr .align 1 _Z10matrixMultPKfS0_Pfiii_param_1,
	.param .u64 .ptr .align 1 _Z10matrixMultPKfS0_Pfiii_param_2,
	.param .u32 _Z10matrixMultPKfS0_Pfiii_param_3,
	.param .u32 _Z10matrixMultPKfS0_Pfiii_param_4,
	.param .u32 _Z10matrixMultPKfS0_Pfiii_param_5
)
{
	.reg .pred 	%p<9>;
	.reg .b32 	%r<24>;
	.reg .b32 	%f<23>;
	.reg .b64 	%rd<12>;

	ld.param.u64 	%rd1, [_Z10matrixMultPKfS0_Pfiii_param_0];
	ld.param.u64 	%rd2, [_Z10matrixMultPKfS0_Pfiii_param_1];
	ld.param.u64 	%rd3, [_Z10matrixMultPKfS0_Pfiii_param_2];
	ld.param.u32 	%r12, [_Z10matrixMultPKfS0_Pfiii_param_3];
	ld.param.u32 	%r10, [_Z10matrixMultPKfS0_Pfiii_param_4];
	ld.param.u32 	%r11, [_Z10matrixMultPKfS0_Pfiii_param_5];
	mov.u32 	%r13, %ctaid.y;
	mov.u32 	%r14, %ntid.y;
	mov.u32 	%r15, %tid.y;
	mad.lo.s32 	%r1, %r13, %r14, %r15;
	mov.u32 	%r16, %ctaid.x;
	mov.u32 	%r17, %ntid.x;
	mov.u32 	%r18, %tid.x;
	mad.lo.s32 	%r2, %r16, %r17, %r18;
	setp.ge.s32 	%p1, %r1, %r12;
	setp.ge.s32 	%p2, %r2, %r10;
	or.pred  	%p3, %p1, %p2;
	@%p3 bra 	$L__BB0_9;
	setp.lt.s32 	%p4, %r11, 1;
	mov.f32 	%f22, 0f00000000;
	@%p4 bra 	$L__BB0_8;
	mad.lo.s32 	%r19, %r10, %r1, %r2;
	cvta.to.global.u64 	%rd4, %rd1;
	mul.wide.s32 	%rd5, %r19, 4;
	add.s64 	%rd6, %rd4, %rd5;
	ld.global.f32 	%f12, [%rd6];
	cvta.to.global.u64 	%rd7, %rd2;
	add.s64 	%rd8, %rd7, %rd5;
	ld.global.f32 	%f13, [%rd8];
	add.f32 	%f1, %f12, %f13;
	and.b32  	%r3, %r11, 3;
	setp.lt.u32 	%p5, %r11, 4;
	mov.f32 	%f22, 0f00000000;
	@%p5 bra 	$L__BB0_5;
	and.b32  	%r20, %r11, 2147483644;
	neg.s32 	%r22, %r20;
	mov.f32 	%f22, 0f00000000;
$L__BB0_4:
	add.f32 	%f15, %f22, %f1;
	add.f32 	%f16, %f15, %f1;
	add.f32 	%f17, %f16, %f1;
	add.f32 	%f22, %f17, %f1;
	add.s32 	%r22, %r22, 4;
	setp.ne.s32 	%p6, %r22, 0;
	@%p6 bra 	$L__BB0_4;
$L__BB0_5:
	setp.eq.s32 	%p7, %r3, 0;
	@%p7 bra 	$L__BB0_8;
	neg.s32 	%r23, %r3;
$L__BB0_7:
	.pragma "nounroll";
	add.f32 	%f22, %f22, %f1;
	add.s32 	%r23, %r23, 1;
	setp.ne.s32 	%p8, %r23, 0;
	@%p8 bra 	$L__BB0_7;
$L__BB0_8:
	mad.lo.s32 	%r21, %r10, %r1, %r2;
	cvta.to.global.u64 	%rd9, %rd3;
	mul.wide.s32 	%rd10, %r21, 4;
	add.s64 	%rd11, %rd9, %rd10;
	st.global.f32 	[%rd11], %f22;
$L__BB0_9:
	ret;

}


// ===== COMPILED SASS (sm_100) =====

	.target	sm_100

	.elftype	@"ET_EXEC"


//--------------------- .note.nv.tkinfo           --------------------------
	.section	.note.nv.tkinfo,"",@"SHT_NOTE"
	.sectionflags	@"SHF_NOTE_NV_TKINFO"
	.tkinfo
        /*0018*/ 	.word	0x00000002
        /*0030*/ 	.string	""
        /*0030*/ 	.string	"ptxas"
        /*0030*/ 	.string	"Cuda compilation tools, release 13.0, V13.0.88"
        /*0030*/ 	.string	"Build cuda_13.0.r13.0/compiler.36424714_0"
        /*0030*/ 	.string	"-arch sm_100 -m 64 "



//--------------------- .note.nv.cuinfo           --------------------------
	.section	.note.nv.cuinfo,"",@"SHT_NOTE"
	.sectionflags	@"SHF_NOTE_NV_CUINFO"
        /*0018*/ 	.short	0x0002
        /*001a*/ 	.short	0x0064
        /*001c*/ 	.short	0x0082
	.zero		2


//--------------------- .nv.info                  --------------------------
	.section	.nv.info,"",@"SHT_CUDA_INFO"
	.align	4


	//----- nvinfo : EIATTR_REGCOUNT
	.align		4
        /*0000*/ 	.byte	0x04, 0x2f
        /*0002*/ 	.short	(.L_1 - .L_0)
	.align		4
.L_0:
        /*0004*/ 	.word	index@(_Z10matrixMultPKfS0_Pfiii)
        /*0008*/ 	.word	0x0000000c


	//----- nvinfo : EIATTR_FRAME_SIZE
	.align		4
.L_1:
        /*000c*/ 	.byte	0x04, 0x11
        /*000e*/ 	.short	(.L_3 - .L_2)
	.align		4
.L_2:
        /*0010*/ 	.word	index@(_Z10matrixMultPKfS0_Pfiii)
        /*0014*/ 	.word	0x00000000


	//----- nvinfo : EIATTR_MIN_STACK_SIZE
	.align		4
.L_3:
        /*0018*/ 	.byte	0x04, 0x12
        /*001a*/ 	.short	(.L_5 - .L_4)
	.align		4
.L_4:
        /*001c*/ 	.word	index@(_Z10matrixMultPKfS0_Pfiii)
        /*0020*/ 	.word	0x00000000
.L_5:


//--------------------- .nv.compat                --------------------------
	.section	.nv.compat,"",@"SHT_CUDA_COMPAT_INFO"
	.align	4
        /*0000*/ 	.byte	0x02, 0x09, 0x00, 0x00, 0x02, 0x02, 0x01, 0x00, 0x02, 0x05, 0x05, 0x00, 0x03, 0x07, 0x01, 0x01
        /*0010*/ 	.byte	0x02, 0x03, 0x00, 0x00, 0x02, 0x06, 0x01, 0x00, 0x04, 0x0b, 0x08, 0x00, 0x09, 0x00, 0x00, 0x00
        /*0020*/ 	.byte	0x00, 0x00, 0x00, 0x00


//--------------------- .nv.info._Z10matrixMultPKfS0_Pfiii --------------------------
	.section	.nv.info._Z10matrixMultPKfS0_Pfiii,"",@"SHT_CUDA_INFO"
	.sectionflags	@""
	.align	4


	//----- nvinfo : EIATTR_CUDA_API_VERSION
	.align		4
        /*0000*/ 	.byte	0x04, 0x37
        /*0002*/ 	.short	(.L_7 - .L_6)
.L_6:
        /*0004*/ 	.word	0x00000082


	//----- nvinfo : EIATTR_KPARAM_INFO
	.align		4
.L_7:
        /*0008*/ 	.byte	0x04, 0x17
        /*000a*/ 	.short	(.L_9 - .L_8)
.L_8:
        /*000c*/ 	.word	0x00000000
        /*0010*/ 	.short	0x0005
        /*0012*/ 	.short	0x0020
        /*0014*/ 	.byte	0x00, 0xf0, 0x11, 0x00


	//----- nvinfo : EIATTR_KPARAM_INFO
	.align		4
.L_9:
        /*0018*/ 	.byte	0x04, 0x17
        /*001a*/ 	.short	(.L_11 - .L_10)
.L_10:
        /*001c*/ 	.word	0x00000000
        /*0020*/ 	.short	0x0004
        /*0022*/ 	.short	0x001c
        /*0024*/ 	.byte	0x00, 0xf0, 0x11, 0x00


	//----- nvinfo : EIATTR_KPARAM_INFO
	.align		4
.L_11:
        /*0028*/ 	.byte	0x04, 0x17
        /*002a*/ 	.short	(.L_13 - .L_12)
.L_12:
        /*002c*/ 	.word	0x00000000
        /*0030*/ 	.short	0x0003
        /*0032*/ 	.short	0x0018
        /*0034*/ 	.byte	0x00, 0xf0, 0x11, 0x00


	//----- nvinfo : EIATTR_KPARAM_INFO
	.align		4
.L_13:
        /*0038*/ 	.byte	0x04, 0x17
        /*003a*/ 	.short	(.L_15 - .L_14)
.L_14:
        /*003c*/ 	.word	0x00000000
        /*0040*/ 	.short	0x0002
        /*0042*/ 	.short	0x0010
        /*0044*/ 	.byte	0x00, 0xf5, 0x21, 0x00


	//----- nvinfo : EIATTR_KPARAM_INFO
	.align		4
.L_15:
        /*0048*/ 	.byte	0x04, 0x17
        /*004a*/ 	.short	(.L_17 - .L_16)
.L_16:
        /*004c*/ 	.word	0x00000000
        /*0050*/ 	.short	0x0001
        /*0052*/ 	.short	0x0008
        /*0054*/ 	.byte	0x00, 0xf5, 0x21, 0x00


	//----- nvinfo : EIATTR_KPARAM_INFO
	.align		4
.L_17:
        /*0058*/ 	.byte	0x04, 0x17
        /*005a*/ 	.short	(.L_19 - .L_18)
.L_18:
        /*005c*/ 	.word	0x00000000
        /*0060*/ 	.short	0x0000
        /*0062*/ 	.short	0x0000
        /*0064*/ 	.byte	0x00, 0xf5, 0x21, 0x00


	//----- nvinfo : EIATTR_SPARSE_MMA_MASK
	.align		4
.L_19:
        /*0068*/ 	.byte	0x03, 0x50
        /*006a*/ 	.short	0x0000


	//----- nvinfo : EIATTR_MAXREG_COUNT
	.align		4
        /*006c*/ 	.byte	0x03, 0x1b
        /*006e*/ 	.short	0x00ff


	//----- nvinfo : EIATTR_MERCURY_ISA_VERSION
	.align		4
        /*0070*/ 	.byte	0x03, 0x5f
        /*0072*/ 	.short	0x0101


	//----- nvinfo : EIATTR_VRC_CTA_INIT_COUNT
	.align		4
        /*0074*/ 	.byte	0x02, 0x4a
	.zero		1
	.zero		1


	//----- nvinfo : EIATTR_EXIT_INSTR_OFFSETS
	.align		4
        /*0078*/ 	.byte	0x04, 0x1c
        /*007a*/ 	.short	(.L_21 - .L_20)


	//   ....[0]....
.L_20:
        /*007c*/ 	.word	0x000000c0


	//   ....[1]....
        /*0080*/ 	.word	0x000005c0


	//----- nvinfo : EIATTR_CBANK_PARAM_SIZE
	.align		4
.L_21:
        /*0084*/ 	.byte	0x03, 0x19
        /*0086*/ 	.short	0x0024


	//----- nvinfo : EIATTR_PARAM_CBANK
	.align		4
        /*0088*/ 	.byte	0x04, 0x0a
        /*008a*/ 	.short	(.L_23 - .L_22)
	.align		4
.L_22:
        /*008c*/ 	.word	index@(.nv.constant0._Z10matrixMultPKfS0_Pfiii)
        /*0090*/ 	.short	0x0380
        /*0092*/ 	.short	0x0024


	//----- nvinfo : EIATTR_SW_WAR
	.align		4
.L_23:
        /*0094*/ 	.byte	0x04, 0x36
        /*0096*/ 	.short	(.L_25 - .L_24)
.L_24:
        /*0098*/ 	.word	0x00000008
.L_25:


//--------------------- .nv.callgraph             --------------------------
	.section	.nv.callgraph,"",@"SHT_CUDA_CALLGRAPH"
	.align	4
	.sectionentsize	8
	.align		4
        /*0000*/ 	.word	0x00000000
	.align		4
        /*0004*/ 	.word	0xffffffff
	.align		4
        /*0008*/ 	.word	0x00000000
	.align		4
        /*000c*/ 	.word	0xfffffffe
	.align		4
        /*0010*/ 	.word	0x00000000
	.align		4
        /*0014*/ 	.word	0xfffffffd
	.align		4
        /*0018*/ 	.word	0x00000000
	.align		4
        /*001c*/ 	.word	0xfffffffc


//--------------------- .text._Z10matrixMultPKfS0_Pfiii --------------------------
	.section	.text._Z10matrixMultPKfS0_Pfiii,"ax",@progbits
	.align	128
        .global         _Z10matrixMultPKfS0_Pfiii
        .type           _Z10matrixMultPKfS0_Pfiii,@function
        .size           _Z10matrixMultPKfS0_Pfiii,(.L_x_8 - _Z10matrixMultPKfS0_Pfiii)
        .other          _Z10matrixMultPKfS0_Pfiii,@"STO_CUDA_ENTRY STV_DEFAULT"
_Z10matrixMultPKfS0_Pfiii:
.text._Z10matrixMultPKfS0_Pfiii:
[----:B------:R-:W-:Y:S01]  /*0000*/  LDC R1, c[0x0][0x37c] ;  /* 0x0000df00ff017b82 */ /* 0x000fe20000000800 */
[----:B------:R-:W0:Y:S07]  /*0010*/  S2R R5, SR_TID.X ;  /* 0x0000000000057919 */ /* 0x000e2e0000002100 */
[----:B------:R-:W1:Y:S01]  /*0020*/  LDC R3, c[0x0][0x364] ;  /* 0x0000d900ff037b82 */ /* 0x000e620000000800 */
[----:B------:R-:W2:Y:S01]  /*0030*/  LDCU.64 UR8, c[0x0][0x398] ;  /* 0x00007300ff0877ac */ /* 0x000ea20008000a00 */
[----:B------:R-:W1:Y:S06]  /*0040*/  S2R R2, SR_TID.Y ;  /* 0x0000000000027919 */ /* 0x000e6c0000002200 */
[----:B------:R-:W0:Y:S08]  /*0050*/  S2UR UR5, SR_CTAID.X ;  /* 0x00000000000579c3 */ /* 0x000e300000002500 */
[----:B------:R-:W0:Y:S08]  /*0060*/  LDC R0, c[0x0][0x360] ;  /* 0x0000d800ff007b82 */ /* 0x000e300000000800 */
[----:B------:R-:W1:Y:S01]  /*0070*/  S2UR UR4, SR_CTAID.Y ;  /* 0x00000000000479c3 */ /* 0x000e620000002600 */
[----:B0-----:R-:W-:-:S05]  /*0080*/  IMAD R0, R0, UR5, R5 ;  /* 0x0000000500007c24 */ /* 0x001fca000f8e0205 */
[----:B--2---:R-:W-:Y:S01]  /*0090*/  ISETP.GE.AND P0, PT, R0, UR9, PT ;  /* 0x0000000900007c0c */ /* 0x004fe2000bf06270 */
[----:B-1----:R-:W-:-:S05]  /*00a0*/  IMAD R3, R3, UR4, R2 ;  /* 0x0000000403037c24 */ /* 0x002fca000f8e0202 */
[----:B------:R-:W-:-:S13]  /*00b0*/  ISETP.GE.OR P0, PT, R3, UR8, P0 ;  /* 0x0000000803007c0c */ /* 0x000fda0008706670 */
[----:B------:R-:W-:Y:S05]  /*00c0*/  @P0 EXIT ;  /* 0x000000000000094d */ /* 0x000fea0003800000 */
[----:B------:R-:W0:Y:S01]  /*00d0*/  LDCU UR5, c[0x0][0x3a0] ;  /* 0x00007400ff0577ac */ /* 0x000e220008000800 */
[----:B------:R-:W-:Y:S01]  /*00e0*/  HFMA2 R9, -RZ, RZ, 0, 0 ;  /* 0x00000000ff097431 */ /* 0x000fe200000001ff */
[----:B------:R-:W1:Y:S01]  /*00f0*/  LDCU.64 UR6, c[0x0][0x358] ;  /* 0x00006b00ff0677ac */ /* 0x000e620008000a00 */
[----:B0-----:R-:W-:-:S09]  /*0100*/  UISETP.GE.AND UP0, UPT, UR5, 0x1, UPT ;  /* 0x000000010500788c */ /* 0x001fd2000bf06270 */
[----:B-1----:R-:W-:Y:S05]  /*0110*/  BRA.U !UP0, `(.L_x_0) ;  /* 0x0000000508187547 */ /* 0x002fea000b800000 */
[----:B------:R-:W0:Y:S01]  /*0120*/  LDC.64 R4, c[0x0][0x380] ;  /* 0x0000e000ff047b82 */ /* 0x000e220000000a00 */
[----:B------:R-:W-:-:S07]  /*0130*/  IMAD R9, R3, UR9, R0 ;  /* 0x0000000903097c24 */ /* 0x000fce000f8e0200 */
[----:B------:R-:W1:Y:S01]  /*0140*/  LDC.64 R6, c[0x0][0x388] ;  /* 0x0000e200ff067b82 */ /* 0x000e620000000a00 */
[----:B0-----:R-:W-:-:S06]  /*0150*/  IMAD.WIDE R4, R9, 0x4, R4 ;  /* 0x0000000409047825 */ /* 0x001fcc00078e0204 */
[----:B------:R-:W2:Y:S01]  /*0160*/  LDG.E R4, desc[UR6][R4.64] ;  /* 0x0000000604047981 */ /* 0x000ea2000c1e1900 */
[----:B-1----:R-:W-:-:S06]  /*0170*/  IMAD.WIDE R6, R9, 0x4, R6 ;  /* 0x0000000409067825 */ /* 0x002fcc00078e0206 */
[----:B------:R-:W2:Y:S01]  /*0180*/  LDG.E R7, desc[UR6][R6.64] ;  /* 0x0000000606077981 */ /* 0x000ea2000c1e1900 */
[----:B------:R-:W-:Y:S01]  /*0190*/  UISETP.GE.U32.AND UP0, UPT, UR5, 0x4, UPT ;  /* 0x000000040500788c */ /* 0x000fe2000bf06070 */
[----:B------:R-:W-:Y:S01]  /*01a0*/  MOV R9, RZ ;  /* 0x000000ff00097202 */ /* 0x000fe20000000f00 */
[----:B------:R-:W-:Y:S01]  /*01b0*/  ULOP3.LUT UR4, UR5, 0x3, URZ, 0xc0, !UPT ;  /* 0x0000000305047892 */ /* 0x000fe2000f8ec0ff */
[----:B--2---:R-:W-:-:S06]  /*01c0*/  FADD R2, R4, R7 ;  /* 0x0000000704027221 */ /* 0x004fcc0000000000 */
[----:B------:R-:W-:Y:S05]  /*01d0*/  BRA.U !UP0, `(.L_x_1) ;  /* 0x0000000108cc7547 */ /* 0x000fea000b800000 */
[----:B------:R-:W-:Y:S01]  /*01e0*/  ULOP3.LUT UR5, UR5, 0x7ffffffc, URZ, 0xc0, !UPT ;  /* 0x7ffffffc05057892 */ /* 0x000fe2000f8ec0ff */
[----:B------:R-:W-:-:S03]  /*01f0*/  MOV R9, RZ ;  /* 0x000000ff00097202 */ /* 0x000fc60000000f00 */
[----:B------:R-:W-:-:S04]  /*0200*/  UIADD3 UR5, UPT, UPT, -UR5, URZ, URZ ;  /* 0x000000ff05057290 */ /* 0x000fc8000fffe1ff */
[----:B------:R-:W-:-:S09]  /*0210*/  UISETP.GE.AND UP0, UPT, UR5, URZ, UPT ;  /* 0x000000ff0500728c */ /* 0x000fd2000bf06270 */
[----:B------:R-:W-:Y:S05]  /*0220*/  BRA.U UP0, `(.L_x_2) ;  /* 0x00000001009c7547 */ /* 0x000fea000b800000 */
[----:B------:R-:W-:Y:S02]  /*0230*/  UIADD3 UR8, UPT, UPT, -UR5, URZ, URZ ;  /* 0x000000ff05087290 */ /* 0x000fe4000fffe1ff */
[----:B------:R-:W-:Y:S02]  /*0240*/  UPLOP3.LUT UP0, UPT, UPT, UPT, UPT, 0x80, 0x8 ;  /* 0x000000000008789c */ /* 0x000fe40003f0f070 */
[----:B------:R-:W-:-:S09]  /*0250*/  UISETP.GT.AND UP1, UPT, UR8, 0xc, UPT ;  /* 0x0000000c0800788c */ /* 0x000fd2000bf24270 */
[----:B------:R-:W-:Y:S05]  /*0260*/  BRA.U !UP1, `(.L_x_3) ;  /* 0x0000000109507547 */ /* 0x000fea000b800000 */
[----:B------:R-:W-:-:S11]  /*0270*/  UPLOP3.LUT UP0, UPT, UPT, UPT, UPT, 0x40, 0x4 ;  /* 0x000000000004789c */ /* 0x000fd60003f0e870 */
.L_x_4:
[----:B------:R-:W-:Y:S01]  /*0280*/  FADD R9, R2, R9 ;  /* 0x0000000902097221 */ /* 0x000fe20000000000 */
[----:B------:R-:W-:-:S03]  /*0290*/  UIADD3 UR5, UPT, UPT, UR5, 0x10, URZ ;  /* 0x0000001005057890 */ /* 0x000fc6000fffe0ff */
[----:B------:R-:W-:Y:S01]  /*02a0*/  FADD R9, R2, R9 ;  /* 0x0000000902097221 */ /* 0x000fe20000000000 */
[----:B------:R-:W-:-:S03]  /*02b0*/  UISETP.GE.AND UP1, UPT, UR5, -0xc, UPT ;  /* 0xfffffff40500788c */ /* 0x000fc6000bf26270 */
[----:B------:R-:W-:-:S04]  /*02c0*/  FADD R9, R2, R9 ;  /* 0x0000000902097221 */ /* 0x000fc80000000000 */
        /* <DEDUP_REMOVED lines=12> */
[----:B------:R-:W-:Y:S01]  /*0390*/  FADD R9, R2, R9 ;  /* 0x0000000902097221 */ /* 0x000fe20000000000 */
[----:B------:R-:W-:Y:S06]  /*03a0*/  BRA.U !UP1, `(.L_x_4) ;  /* 0xfffffffd09b47547 */ /* 0x000fec000b83ffff */
.L_x_3:
[----:B------:R-:W-:-:S04]  /*03b0*/  UIADD3 UR8, UPT, UPT, -UR5, URZ, URZ ;  /* 0x000000ff05087290 */ /* 0x000fc8000fffe1ff */
[----:B------:R-:W-:-:S09]  /*03c0*/  UISETP.GT.AND UP1, UPT, UR8, 0x4, UPT ;  /* 0x000000040800788c */ /* 0x000fd2000bf24270 */
[----:B------:R-:W-:Y:S05]  /*03d0*/  BRA.U !UP1, `(.L_x_5) ;  /* 0x0000000109287547 */ /* 0x000fea000b800000 */
[----:B------:R-:W-:Y:S01]  /*03e0*/  FADD R9, R9, R2 ;  /* 0x0000000209097221 */ /* 0x000fe20000000000 */
[----:B------:R-:W-:Y:S02]  /*03f0*/  UPLOP3.LUT UP0, UPT, UPT, UPT, UPT, 0x40, 0x4 ;  /* 0x000000000004789c */ /* 0x000fe40003f0e870 */
[----:B------:R-:W-:Y:S01]  /*0400*/  UIADD3 UR5, UPT, UPT, UR5, 0x8, URZ ;  /* 0x0000000805057890 */ /* 0x000fe2000fffe0ff */
[----:B------:R-:W-:-:S04]  /*0410*/  FADD R9, R2, R9 ;  /* 0x0000000902097221 */ /* 0x000fc80000000000 */
[----:B------:R-:W-:-:S04]  /*0420*/  FADD R9, R2, R9 ;  /* 0x0000000902097221 */ /* 0x000fc80000000000 */
[----:B------:R-:W-:-:S04]  /*0430*/  FADD R9, R2, R9 ;  /* 0x0000000902097221 */ /* 0x000fc80000000000 */
[----:B------:R-:W-:-:S04]  /*0440*/  FADD R9, R2, R9 ;  /* 0x0000000902097221 */ /* 0x000fc80000000000 */
[----:B------:R-:W-:-:S04]  /*0450*/  FADD R9, R2, R9 ;  /* 0x0000000902097221 */ /* 0x000fc80000000000 */
[----:B------:R-:W-:-:S04]  /*0460*/  FADD R9, R2, R9 ;  /* 0x0000000902097221 */ /* 0x000fc80000000000 */
[----:B------:R-:W-:-:S07]  /*0470*/  FADD R9, R2, R9 ;  /* 0x0000000902097221 */ /* 0x000fce0000000000 */
.L_x_5:
[----:B------:R-:W-:-:S09]  /*0480*/  UISETP.NE.OR UP0, UPT, UR5, URZ, UP0 ;  /* 0x000000ff0500728c */ /* 0x000fd20008705670 */
[----:B------:R-:W-:Y:S05]  /*0490*/  BRA.U !UP0, `(.L_x_1) ;  /* 0x00000001081c7547 */ /* 0x000fea000b800000 */
.L_x_2:
[----:B------:R-:W-:Y:S01]  /*04a0*/  UIADD3 UR5, UPT, UPT, UR5, 0x4, URZ ;  /* 0x0000000405057890 */ /* 0x000fe2000fffe0ff */
[----:B------:R-:W-:-:S03]  /*04b0*/  FADD R9, R2, R9 ;  /* 0x0000000902097221 */ /* 0x000fc60000000000 */
[----:B------:R-:W-:Y:S01]  /*04c0*/  UISETP.NE.AND UP0, UPT, UR5, URZ, UPT ;  /* 0x000000ff0500728c */ /* 0x000fe2000bf05270 */
[----:B------:R-:W-:-:S04]  /*04d0*/  FADD R9, R2, R9 ;  /* 0x0000000902097221 */ /* 0x000fc80000000000 */
[----:B------:R-:W-:-:S04]  /*04e0*/  FADD R9, R2, R9 ;  /* 0x0000000902097221 */ /* 0x000fc80000000000 */
[----:B------:R-:W-:Y:S01]  /*04f0*/  FADD R9, R2, R9 ;  /* 0x0000000902097221 */ /* 0x000fe20000000000 */
[----:B------:R-:W-:Y:S06]  /*0500*/  BRA.U UP0, `(.L_x_2) ;  /* 0xfffffffd00e47547 */ /* 0x000fec000b83ffff */
.L_x_1:
[----:B------:R-:W-:-:S09]  /*0510*/  UISETP.NE.AND UP0, UPT, UR4, URZ, UPT ;  /* 0x000000ff0400728c */ /* 0x000fd2000bf05270 */
[----:B------:R-:W-:Y:S05]  /*0520*/  BRA.U !UP0, `(.L_x_0) ;  /* 0x0000000108147547 */ /* 0x000fea000b800000 */
[----:B------:R-:W-:-:S12]  /*0530*/  UIADD3 UR4, UPT, UPT, -UR4, URZ, URZ ;  /* 0x000000ff04047290 */ /* 0x000fd8000fffe1ff */
.L_x_6:
[----:B------:R-:W-:Y:S01]  /*0540*/  UIADD3 UR4, UPT, UPT, UR4, 0x1, URZ ;  /* 0x0000000104047890 */ /* 0x000fe2000fffe0ff */
[----:B------:R-:W-:-:S03]  /*0550*/  FADD R9, R2, R9 ;  /* 0x0000000902097221 */ /* 0x000fc60000000000 */
[----:B------:R-:W-:-:S09]  /*0560*/  UISETP.NE.AND UP0, UPT, UR4, URZ, UPT ;  /* 0x000000ff0400728c */ /* 0x000fd2000bf05270 */
[----:B------:R-:W-:Y:S05]  /*0570*/  BRA.U UP0, `(.L_x_6) ;  /* 0xfffffffd00f07547 */ /* 0x000fea000b83ffff */
.L_x_0:
[----:B------:R-:W0:Y:S01]  /*0580*/  LDC.64 R4, c[0x0][0x390] ;  /* 0x0000e400ff047b82 */ /* 0x000e220000000a00 */
[----:B------:R-:W-:-:S04]  /*0590*/  IMAD R3, R3, UR9, R0 ;  /* 0x0000000903037c24 */ /* 0x000fc8000f8e0200 */
[----:B0-----:R-:W-:-:S05]  /*05a0*/  IMAD.WIDE R2, R3, 0x4, R4 ;  /* 0x0000000403027825 */ /* 0x001fca00078e0204 */
[----:B------:R-:W-:Y:S01]  /*05b0*/  STG.E desc[UR6][R2.64], R9 ;  /* 0x0000000902007986 */ /* 0x000fe2000c101906 */
[----:B------:R-:W-:Y:S05]  /*05c0*/  EXIT ;  /* 0x000000000000794d */ /* 0x000fea0003800000 */
.L_x_7:
[----:B------:R-:W-:-:S00]  /*05d0*/  BRA `(.L_x_7) ;  /* 0xfffffffc00fc7947 */ /* 0x000fc0000383ffff */
[----:B------:R-:W-:-:S00]  /*05e0*/  NOP ;  /* 0x0000000000007918 */ /* 0x000fc00000000000 */
        /* <DEDUP_REMOVED lines=9> */
.L_x_8:


//--------------------- .nv.shared.reserved.0     --------------------------
	.section	.nv.shared.reserved.0,"aw",@nobits
	.weak		__nv_reservedSMEM_offset_0_alias
	.size		__nv_reservedSMEM_offset_0_alias, 0, 64
	.other		__nv_reservedSMEM_offset_0_alias,@"STO_CUDA_RESERVED_SHARED STV_DEFAULT"
__nv_reservedSMEM_offset_0_alias:
	.zero		0
	.zero		64


//--------------------- .nv.constant0._Z10matrixMultPKfS0_Pfiii --------------------------
	.section	.nv.constant0._Z10matrixMultPKfS0_Pfiii,"a",@progbits
	.sectionflags	@""
	.align	4
.nv.constant0._Z10matrixMultPKfS0_Pfiii:
	.zero		932


//--------------------- SYMBOLS --------------------------

	.type		.nv.reservedSmem.offset0,@object
	.size		.nv.reservedSmem.offset0,0x4
